	.headerflags	@"EF_CUDA_TEXMODE_UNIFIED EF_CUDA_64BIT_ADDRESS EF_CUDA_ACCELERATORS EF_CUDA_SM90 EF_CUDA_VIRTUAL_SM(EF_CUDA_SM90)"
	.elftype	@"ET_EXEC"


//--------------------- .nv.info                  --------------------------
	.section	.nv.info,"",@"SHT_CUDA_INFO"
	.align	4


	//----- nvinfo : EIATTR_REGCOUNT
	.align		4
        /*0000*/ 	.byte	0x04, 0x2f
        /*0002*/ 	.short	(.L_1 - .L_0)
	.align		4
.L_0:
        /*0004*/ 	.word	index@(triton_poi_fused_add_div_mean_mul_rsub_1)
        /*0008*/ 	.word	0x00000015


	//----- nvinfo : EIATTR_MIN_STACK_SIZE
	.align		4
.L_1:
        /*000c*/ 	.byte	0x04, 0x12
        /*000e*/ 	.short	(.L_3 - .L_2)
	.align		4
.L_2:
        /*0010*/ 	.word	index@(triton_poi_fused_add_div_mean_mul_rsub_1)
        /*0014*/ 	.word	0x00000000


	//----- nvinfo : EIATTR_FRAME_SIZE
	.align		4
.L_3:
        /*0018*/ 	.byte	0x04, 0x11
        /*001a*/ 	.short	(.L_5 - .L_4)
	.align		4
.L_4:
        /*001c*/ 	.word	index@(triton_poi_fused_add_div_mean_mul_rsub_1)
        /*0020*/ 	.word	0x00000000


	//----- nvinfo : EIATTR_MIN_STACK_SIZE
	.align		4
.L_5:
        /*0024*/ 	.byte	0x04, 0x12
        /*0026*/ 	.short	(.L_7 - .L_6)
	.align		4
.L_6:
        /*0028*/ 	.word	index@(triton_poi_fused_add_div_mean_mul_rsub_1)
        /*002c*/ 	.word	0x00000000
.L_7:


//--------------------- .nv.info.triton_poi_fused_add_div_mean_mul_rsub_1 --------------------------
	.section	.nv.info.triton_poi_fused_add_div_mean_mul_rsub_1,"",@"SHT_CUDA_INFO"
	.sectionflags	@""
	.align	4


	//----- nvinfo : EIATTR_CUDA_API_VERSION
	.align		4
        /*0000*/ 	.byte	0x04, 0x37
        /*0002*/ 	.short	(.L_9 - .L_8)
.L_8:
        /*0004*/ 	.word	0x0000007c


	//----- nvinfo : EIATTR_KPARAM_INFO
	.align		4
.L_9:
        /*0008*/ 	.byte	0x04, 0x17
        /*000a*/ 	.short	(.L_11 - .L_10)
.L_10:
        /*000c*/ 	.word	0x00000000
        /*0010*/ 	.short	0x0003
        /*0012*/ 	.short	0x0018
        /*0014*/ 	.byte	0x00, 0xf4, 0x21, 0x00


	//----- nvinfo : EIATTR_KPARAM_INFO
	.align		4
.L_11:
        /*0018*/ 	.byte	0x04, 0x17
        /*001a*/ 	.short	(.L_13 - .L_12)
.L_12:
        /*001c*/ 	.word	0x00000000
        /*0020*/ 	.short	0x0002
        /*0022*/ 	.short	0x0010
        /*0024*/ 	.byte	0x00, 0xf4, 0x21, 0x00


	//----- nvinfo : EIATTR_KPARAM_INFO
	.align		4
.L_13:
        /*0028*/ 	.byte	0x04, 0x17
        /*002a*/ 	.short	(.L_15 - .L_14)
.L_14:
        /*002c*/ 	.word	0x00000000
        /*0030*/ 	.short	0x0001
        /*0032*/ 	.short	0x0008
        /*0034*/ 	.byte	0x00, 0xf4, 0x21, 0x00


	//----- nvinfo : EIATTR_KPARAM_INFO
	.align		4
.L_15:
        /*0038*/ 	.byte	0x04, 0x17
        /*003a*/ 	.short	(.L_17 - .L_16)
.L_16:
        /*003c*/ 	.word	0x00000000
        /*0040*/ 	.short	0x0000
        /*0042*/ 	.short	0x0000
        /*0044*/ 	.byte	0x00, 0xf4, 0x21, 0x00


	//----- nvinfo : EIATTR_SPARSE_MMA_MASK
	.align		4
.L_17:
        /*0048*/ 	.byte	0x03, 0x50
        /*004a*/ 	.short	0x0000


	//----- nvinfo : EIATTR_MAXREG_COUNT
	.align		4
        /*004c*/ 	.byte	0x03, 0x1b
        /*004e*/ 	.short	0x00ff


	//----- nvinfo : EIATTR_EXIT_INSTR_OFFSETS
	.align		4
        /*0050*/ 	.byte	0x04, 0x1c
        /*0052*/ 	.short	(.L_19 - .L_18)


	//   ....[0]....
.L_18:
        /*0054*/ 	.word	0x000003c0


	//   ....[1]....
        /*0058*/ 	.word	0x000004a0


	//----- nvinfo : EIATTR_REQNTID
	.align		4
.L_19:
        /*005c*/ 	.byte	0x04, 0x10
        /*005e*/ 	.short	(.L_21 - .L_20)
.L_20:
        /*0060*/ 	.word	0x00000020
        /*0064*/ 	.word	0x00000001
        /*0068*/ 	.word	0x00000001


	//----- nvinfo : EIATTR_CBANK_PARAM_SIZE
	.align		4
.L_21:
        /*006c*/ 	.byte	0x03, 0x19
        /*006e*/ 	.short	0x0020


	//----- nvinfo : EIATTR_PARAM_CBANK
	.align		4
        /*0070*/ 	.byte	0x04, 0x0a
        /*0072*/ 	.short	(.L_23 - .L_22)
	.align		4
.L_22:
        /*0074*/ 	.word	index@(.nv.constant0.triton_poi_fused_add_div_mean_mul_rsub_1)
        /*0078*/ 	.short	0x0210
        /*007a*/ 	.short	0x0020


	//----- nvinfo : EIATTR_SW_WAR
	.align		4
.L_23:
        /*007c*/ 	.byte	0x04, 0x36
        /*007e*/ 	.short	(.L_25 - .L_24)
.L_24:
        /*0080*/ 	.word	0x00000008
.L_25:


//--------------------- .nv.callgraph             --------------------------
	.section	.nv.callgraph,"",@"SHT_CUDA_CALLGRAPH"
	.align	4
	.sectionentsize	8
	.align		4
        /*0000*/ 	.word	0x00000000
	.align		4
        /*0004*/ 	.word	0xffffffff
	.align		4
        /*0008*/ 	.word	0x00000000
	.align		4
        /*000c*/ 	.word	0xfffffffe
	.align		4
        /*0010*/ 	.word	0x00000000
	.align		4
        /*0014*/ 	.word	0xfffffffd
	.align		4
        /*0018*/ 	.word	0x00000000
	.align		4
        /*001c*/ 	.word	0xfffffffc


//--------------------- .text.triton_poi_fused_add_div_mean_mul_rsub_1 --------------------------
	.section	.text.triton_poi_fused_add_div_mean_mul_rsub_1,"ax",@progbits
	.align	128
        .global         triton_poi_fused_add_div_mean_mul_rsub_1
        .type           triton_poi_fused_add_div_mean_mul_rsub_1,@function
        .size           triton_poi_fused_add_div_mean_mul_rsub_1,(.L_x_1 - triton_poi_fused_add_div_mean_mul_rsub_1)
        .other          triton_poi_fused_add_div_mean_mul_rsub_1,@"STO_CUDA_ENTRY STV_DEFAULT"
triton_poi_fused_add_div_mean_mul_rsub_1:
.text.triton_poi_fused_add_div_mean_mul_rsub_1:
[----:B------:R-:W0:Y:S08]  /*0000*/  LDC R1, c[0x0][0x28] ;  /* 0x00000a00ff017b82 */ /* 0x000e300000000800 */
[----:B------:R-:W1:Y:S01]  /*0010*/  LDC.64 R4, c[0x0][0x218] ;  /* 0x00008600ff047b82 */ /* 0x000e620000000a00 */
[----:B------:R-:W-:-:S07]  /*0020*/  ULDC.64 UR4, c[0x0][0x208] ;  /* 0x0000820000047ab9 */ /* 0x000fce0000000a00 */
[----:B------:R-:W2:Y:S08]  /*0030*/  LDC.64 R6, c[0x0][0x220] ;  /* 0x00008800ff067b82 */ /* 0x000eb00000000a00 */
[----:B------:R-:W3:Y:S01]  /*0040*/  LDC.64 R2, c[0x0][0x210] ;  /* 0x00008400ff027b82 */ /* 0x000ee20000000a00 */
[----:B-1----:R-:W4:Y:S04]  /*0050*/  LDG.E R8, desc[UR4][R4.64] ;  /* 0x0000000404087981 */ /* 0x002f28000c1e1900 */
[----:B------:R-:W5:Y:S04]  /*0060*/  LDG.E R11, desc[UR4][R4.64+0x4] ;  /* 0x00000404040b7981 */ /* 0x000f68000c1e1900 */
[----:B--2---:R-:W2:Y:S04]  /*0070*/  LDG.E R9, desc[UR4][R6.64] ;  /* 0x0000000406097981 */ /* 0x004ea8000c1e1900 */
[----:B------:R-:W5:Y:S04]  /*0080*/  LDG.E R12, desc[UR4][R6.64+0x4] ;  /* 0x00000404060c7981 */ /* 0x000f68000c1e1900 */
[----:B------:R-:W5:Y:S04]  /*0090*/  LDG.E R14, desc[UR4][R4.64+0x8] ;  /* 0x00000804040e7981 */ /* 0x000f68000c1e1900 */
[----:B------:R1:W5:Y:S04]  /*00a0*/  LDG.E R17, desc[UR4][R4.64+0xc] ;  /* 0x00000c0404117981 */ /* 0x000368000c1e1900 */
[----:B------:R-:W5:Y:S04]  /*00b0*/  LDG.E R15, desc[UR4][R6.64+0x8] ;  /* 0x00000804060f7981 */ /* 0x000f68000c1e1900 */
[----:B------:R-:W5:Y:S04]  /*00c0*/  LDG.E R18, desc[UR4][R6.64+0xc] ;  /* 0x00000c0406127981 */ /* 0x000f68000c1e1900 */
[----:B---3--:R-:W3:Y:S04]  /*00d0*/  LDG.E R0, desc[UR4][R2.64] ;  /* 0x0000000402007981 */ /* 0x008ee8000c1e1900 */
[----:B------:R-:W3:Y:S04]  /*00e0*/  LDG.E R10, desc[UR4][R2.64+0x4] ;  /* 0x00000404020a7981 */ /* 0x000ee8000c1e1900 */
[----:B------:R-:W5:Y:S04]  /*00f0*/  LDG.E R13, desc[UR4][R2.64+0x8] ;  /* 0x00000804020d7981 */ /* 0x000f68000c1e1900 */
[----:B------:R2:W5:Y:S01]  /*0100*/  LDG.E R16, desc[UR4][R2.64+0xc] ;  /* 0x00000c0402107981 */ /* 0x000562000c1e1900 */
[----:B-1----:R-:W1:Y:S01]  /*0110*/  S2R R4, SR_TID.X ;  /* 0x0000000000047919 */ /* 0x002e620000002100 */
[----:B----4-:R-:W-:Y:S01]  /*0120*/  FADD R8, R8, 0.0010000000474974513054 ;  /* 0x3a83126f08087421 */ /* 0x010fe20000000000 */
[----:B--2---:R-:W-:-:S04]  /*0130*/  FADD R9, R9, 0.0010000000474974513054 ;  /* 0x3a83126f09097421 */ /* 0x004fc80000000000 */
[----:B------:R-:W-:Y:S01]  /*0140*/  FADD R8, R8, R9 ;  /* 0x0000000908087221 */ /* 0x000fe20000000000 */
[----:B-----5:R-:W-:Y:S01]  /*0150*/  FADD R11, R11, 0.0010000000474974513054 ;  /* 0x3a83126f0b0b7421 */ /* 0x020fe20000000000 */
[----:B------:R-:W-:Y:S01]  /*0160*/  FADD R12, R12, 0.0010000000474974513054 ;  /* 0x3a83126f0c0c7421 */ /* 0x000fe20000000000 */
[----:B------:R-:W-:Y:S02]  /*0170*/  FADD R14, R14, 0.0010000000474974513054 ;  /* 0x3a83126f0e0e7421 */ /* 0x000fe40000000000 */
[----:B------:R-:W-:Y:S01]  /*0180*/  FSETP.GT.AND P6, PT, |R8|, 8.50705917302346158658e+37, PT ;  /* 0x7e8000000800780b */ /* 0x000fe20003fc4200 */
[----:B------:R-:W-:Y:S01]  /*0190*/  FADD R17, R17, 0.0010000000474974513054 ;  /* 0x3a83126f11117421 */ /* 0x000fe20000000000 */
[----:B------:R-:W-:Y:S01]  /*01a0*/  FADD R15, R15, 0.0010000000474974513054 ;  /* 0x3a83126f0f0f7421 */ /* 0x000fe20000000000 */
[----:B------:R-:W-:Y:S01]  /*01b0*/  FADD R18, R18, 0.0010000000474974513054 ;  /* 0x3a83126f12127421 */ /* 0x000fe20000000000 */
[----:B------:R-:W-:Y:S02]  /*01c0*/  FADD R11, R11, R12 ;  /* 0x0000000c0b0b7221 */ /* 0x000fe40000000000 */
[----:B------:R-:W-:Y:S01]  /*01d0*/  FADD R14, R14, R15 ;  /* 0x0000000f0e0e7221 */ /* 0x000fe20000000000 */
[----:B------:R-:W-:Y:S01]  /*01e0*/  FADD R17, R17, R18 ;  /* 0x0000001211117221 */ /* 0x000fe20000000000 */
[----:B---3--:R-:W-:Y:S01]  /*01f0*/  FADD R0, R0, R0 ;  /* 0x0000000000007221 */ /* 0x008fe20000000000 */
[----:B------:R-:W-:-:S02]  /*0200*/  FSETP.GT.AND P4, PT, |R11|, 8.50705917302346158658e+37, PT ;  /* 0x7e8000000b00780b */ /* 0x000fc40003f84200 */
[----:B------:R-:W-:Y:S02]  /*0210*/  FSETP.GT.AND P2, PT, |R14|, 8.50705917302346158658e+37, PT ;  /* 0x7e8000000e00780b */ /* 0x000fe40003f44200 */
[----:B------:R-:W-:Y:S01]  /*0220*/  FSETP.GT.AND P0, PT, |R17|, 8.50705917302346158658e+37, PT ;  /* 0x7e8000001100780b */ /* 0x000fe20003f04200 */
[----:B------:R-:W-:Y:S01]  /*0230*/  @P6 FMUL R0, R0, 0.25 ;  /* 0x3e80000000006820 */ /* 0x000fe20000400000 */
[C---:B------:R-:W-:Y:S01]  /*0240*/  FSETP.GEU.AND P3, PT, |R8|.reuse, 1.175494350822287508e-38, PT ;  /* 0x008000000800780b */ /* 0x040fe20003f6e200 */
[----:B------:R-:W-:Y:S01]  /*0250*/  @P6 FMUL R8, R8, 0.25 ;  /* 0x3e80000008086820 */ /* 0x000fe20000400000 */
[----:B------:R-:W-:Y:S02]  /*0260*/  FSETP.GEU.AND P5, PT, |R11|, 1.175494350822287508e-38, PT ;  /* 0x008000000b00780b */ /* 0x000fe40003fae200 */
[----:B------:R-:W-:Y:S02]  /*0270*/  FSETP.GEU.AND P1, PT, |R14|, 1.175494350822287508e-38, PT ;  /* 0x008000000e00780b */ /* 0x000fe40003f2e200 */
[----:B------:R-:W-:Y:S01]  /*0280*/  FSETP.GEU.AND P6, PT, |R17|, 1.175494350822287508e-38, PT ;  /* 0x008000001100780b */ /* 0x000fe20003fce200 */
[----:B------:R-:W-:-:S02]  /*0290*/  @P4 FMUL R11, R11, 0.25 ;  /* 0x3e8000000b0b4820 */ /* 0x000fc40000400000 */
[----:B------:R-:W-:Y:S02]  /*02a0*/  @P2 FMUL R14, R14, 0.25 ;  /* 0x3e8000000e0e2820 */ /* 0x000fe40000400000 */
[----:B------:R-:W-:Y:S02]  /*02b0*/  @P0 FMUL R17, R17, 0.25 ;  /* 0x3e80000011110820 */ /* 0x000fe40000400000 */
[----:B------:R-:W-:Y:S02]  /*02c0*/  @!P3 FMUL R8, R8, 16777216 ;  /* 0x4b8000000808b820 */ /* 0x000fe40000400000 */
[----:B------:R-:W-:Y:S02]  /*02d0*/  @!P5 FMUL R11, R11, 16777216 ;  /* 0x4b8000000b0bd820 */ /* 0x000fe40000400000 */
[----:B------:R-:W-:Y:S02]  /*02e0*/  @!P1 FMUL R14, R14, 16777216 ;  /* 0x4b8000000e0e9820 */ /* 0x000fe40000400000 */
[----:B------:R-:W-:Y:S01]  /*02f0*/  @!P6 FMUL R17, R17, 16777216 ;  /* 0x4b8000001111e820 */ /* 0x000fe20000400000 */
[----:B------:R-:W-:Y:S01]  /*0300*/  @!P3 FMUL R0, R0, 16777216 ;  /* 0x4b8000000000b820 */ /* 0x000fe20000400000 */
[----:B0-----:R-:W0:Y:S01]  /*0310*/  MUFU.RCP R3, R8 ;  /* 0x0000000800037308 */ /* 0x001e220000001000 */
[----:B-1----:R-:W-:Y:S01]  /*0320*/  LOP3.LUT P3, RZ, R4, 0x1f, RZ, 0xc0, !PT ;  /* 0x0000001f04ff7812 */ /* 0x002fe2000786c0ff */
[----:B------:R-:W-:-:S06]  /*0330*/  FADD R10, R10, R10 ;  /* 0x0000000a0a0a7221 */ /* 0x000fcc0000000000 */
[----:B------:R-:W1:Y:S08]  /*0340*/  MUFU.RCP R11, R11 ;  /* 0x0000000b000b7308 */ /* 0x000e700000001000 */
[----:B------:R-:W2:Y:S08]  /*0350*/  MUFU.RCP R14, R14 ;  /* 0x0000000e000e7308 */ /* 0x000eb00000001000 */
[----:B------:R-:W3:Y:S01]  /*0360*/  MUFU.RCP R17, R17 ;  /* 0x0000001100117308 */ /* 0x000ee20000001000 */
[----:B------:R-:W-:Y:S01]  /*0370*/  @P4 FMUL R10, R10, 0.25 ;  /* 0x3e8000000a0a4820 */ /* 0x000fe20000400000 */
[----:B0-----:R-:W-:Y:S01]  /*0380*/  FFMA R0, R3, -R0, 1 ;  /* 0x3f80000003007423 */ /* 0x001fe20000000800 */
[----:B------:R-:W-:Y:S01]  /*0390*/  FADD R13, R13, R13 ;  /* 0x0000000d0d0d7221 */ /* 0x000fe20000000000 */
[----:B------:R-:W-:Y:S01]  /*03a0*/  FADD R16, R16, R16 ;  /* 0x0000001010107221 */ /* 0x000fe20000000000 */
[----:B------:R-:W-:Y:S01]  /*03b0*/  @!P5 FMUL R10, R10, 16777216 ;  /* 0x4b8000000a0ad820 */ /* 0x000fe20000400000 */
[----:B-1----:R-:W-:Y:S06]  /*03c0*/  @P3 EXIT ;  /* 0x000000000000394d */ /* 0x002fec0003800000 */
[----:B------:R-:W-:Y:S01]  /*03d0*/  @P2 FMUL R13, R13, 0.25 ;  /* 0x3e8000000d0d2820 */ /* 0x000fe20000400000 */
[----:B------:R-:W0:Y:S01]  /*03e0*/  LDC.64 R2, c[0x0][0x228] ;  /* 0x00008a00ff027b82 */ /* 0x000e220000000a00 */
[----:B------:R-:W-:Y:S01]  /*03f0*/  FFMA R11, R11, -R10, 1 ;  /* 0x3f8000000b0b7423 */ /* 0x000fe2000000080a */
[----:B------:R-:W-:Y:S01]  /*0400*/  @P0 FMUL R16, R16, 0.25 ;  /* 0x3e80000010100820 */ /* 0x000fe20000400000 */
[----:B------:R-:W-:Y:S02]  /*0410*/  @!P1 FMUL R13, R13, 16777216 ;  /* 0x4b8000000d0d9820 */ /* 0x000fe40000400000 */
[----:B------:R-:W-:Y:S01]  /*0420*/  FADD R0, R0, R11 ;  /* 0x0000000b00007221 */ /* 0x000fe20000000000 */
[----:B------:R-:W-:Y:S01]  /*0430*/  @!P6 FMUL R16, R16, 16777216 ;  /* 0x4b8000001010e820 */ /* 0x000fe20000400000 */
[----:B--2---:R-:W-:-:S03]  /*0440*/  FFMA R13, R14, -R13, 1 ;  /* 0x3f8000000e0d7423 */ /* 0x004fc6000000080d */
[----:B---3--:R-:W-:Y:S01]  /*0450*/  FFMA R17, R17, -R16, 1 ;  /* 0x3f80000011117423 */ /* 0x008fe20000000810 */
[----:B------:R-:W-:-:S04]  /*0460*/  FADD R0, R0, R13 ;  /* 0x0000000d00007221 */ /* 0x000fc80000000000 */
[----:B------:R-:W-:-:S04]  /*0470*/  FADD R0, R0, R17 ;  /* 0x0000001100007221 */ /* 0x000fc80000000000 */
[----:B------:R-:W-:-:S05]  /*0480*/  FMUL R5, R0, 0.25 ;  /* 0x3e80000000057820 */ /* 0x000fca0000400000 */
[----:B0-----:R-:W-:Y:S01]  /*0490*/  STG.E desc[UR4][R2.64], R5 ;  /* 0x0000000502007986 */ /* 0x001fe2000c101904 */
[----:B------:R-:W-:Y:S05]  /*04a0*/  EXIT ;  /* 0x000000000000794d */ /* 0x000fea0003800000 */
.L_x_0:
[----:B------:R-:W-:-:S00]  /*04b0*/  BRA `(.L_x_0) ;  /* 0xfffffffc00fc7947 */ /* 0x000fc0000383ffff */
[----:B------:R-:W-:-:S00]  /*04c0*/  NOP ;  /* 0x0000000000007918 */ /* 0x000fc00000000000 */
        /* <DEDUP_REMOVED lines=11> */
.L_x_1:


//--------------------- .nv.constant0.triton_poi_fused_add_div_mean_mul_rsub_1 --------------------------
	.section	.nv.constant0.triton_poi_fused_add_div_mean_mul_rsub_1,"a",@progbits
	.sectionflags	@""
	.align	4
.nv.constant0.triton_poi_fused_add_div_mean_mul_rsub_1:
	.zero		560
